//
// Generated by NVIDIA NVVM Compiler
//
// Compiler Build ID: CL-36424714
// Cuda compilation tools, release 13.0, V13.0.88
// Based on NVVM 20.0.0
//

.version 9.0
.target sm_100
.address_size 64

	// .globl	_Z9FW_phase1iiiPii

.visible .entry _Z9FW_phase1iiiPii(
	.param .u32 _Z9FW_phase1iiiPii_param_0,
	.param .u32 _Z9FW_phase1iiiPii_param_1,
	.param .u32 _Z9FW_phase1iiiPii_param_2,
	.param .u64 .ptr .align 1 _Z9FW_phase1iiiPii_param_3,
	.param .u32 _Z9FW_phase1iiiPii_param_4
)
{
	.reg .pred 	%p<14>;
	.reg .b32 	%r<44>;
	.reg .b64 	%rd<9>;

	ld.param.u32 	%r23, [_Z9FW_phase1iiiPii_param_0];
	ld.param.u32 	%r26, [_Z9FW_phase1iiiPii_param_1];
	ld.param.u32 	%r24, [_Z9FW_phase1iiiPii_param_2];
	ld.param.u64 	%rd3, [_Z9FW_phase1iiiPii_param_3];
	ld.param.u32 	%r25, [_Z9FW_phase1iiiPii_param_4];
	cvta.to.global.u64 	%rd1, %rd3;
	mul.lo.s32 	%r1, %r26, %r23;
	add.s32 	%r2, %r1, %r23;
	setp.lt.s32 	%p3, %r25, 1;
	@%p3 bra 	$L__BB0_8;
	mov.u32 	%r28, %tid.x;
	add.s32 	%r3, %r1, %r28;
	mov.u32 	%r29, %tid.y;
	add.s32 	%r4, %r1, %r29;
	setp.lt.s32 	%p4, %r23, 1;
	setp.ge.s32 	%p5, %r1, %r24;
	or.pred  	%p1, %p4, %p5;
	min.s32 	%r5, %r2, %r24;
	mad.lo.s32 	%r6, %r1, %r24, %r3;
	mov.b32 	%r39, 0;
$L__BB0_2:
	shl.b32 	%r31, %r39, 5;
	add.s32 	%r8, %r4, %r31;
	setp.ge.s32 	%p6, %r8, %r2;
	mul.lo.s32 	%r9, %r8, %r24;
	or.pred  	%p2, %p6, %p1;
	add.s32 	%r10, %r1, %r9;
	mov.b32 	%r40, 0;
$L__BB0_3:
	shl.b32 	%r12, %r40, 5;
	add.s32 	%r13, %r3, %r12;
	max.s32 	%r32, %r13, %r8;
	setp.ge.s32 	%p7, %r32, %r24;
	setp.ge.s32 	%p8, %r13, %r2;
	or.pred  	%p9, %p7, %p8;
	or.pred  	%p10, %p9, %p2;
	@%p10 bra 	$L__BB0_6;
	add.s32 	%r33, %r13, %r9;
	mul.wide.s32 	%rd4, %r33, 4;
	add.s64 	%rd2, %rd1, %rd4;
	add.s32 	%r42, %r6, %r12;
	mov.u32 	%r41, %r10;
	mov.u32 	%r43, %r1;
$L__BB0_5:
	mul.wide.s32 	%rd5, %r41, 4;
	add.s64 	%rd6, %rd1, %rd5;
	ld.global.u32 	%r34, [%rd2];
	ld.global.u32 	%r35, [%rd6];
	mul.wide.s32 	%rd7, %r42, 4;
	add.s64 	%rd8, %rd1, %rd7;
	ld.global.u32 	%r36, [%rd8];
	add.s32 	%r37, %r36, %r35;
	min.s32 	%r38, %r34, %r37;
	st.global.u32 	[%rd2], %r38;
	bar.sync 	0;
	add.s32 	%r43, %r43, 1;
	add.s32 	%r42, %r42, %r24;
	add.s32 	%r41, %r41, 1;
	setp.lt.s32 	%p11, %r43, %r5;
	@%p11 bra 	$L__BB0_5;
$L__BB0_6:
	add.s32 	%r40, %r40, 1;
	setp.ne.s32 	%p12, %r40, %r25;
	@%p12 bra 	$L__BB0_3;
	add.s32 	%r39, %r39, 1;
	setp.ne.s32 	%p13, %r39, %r25;
	@%p13 bra 	$L__BB0_2;
$L__BB0_8:
	ret;

}
	// .globl	_Z9FW_phase2iiiPii
.visible .entry _Z9FW_phase2iiiPii(
	.param .u32 _Z9FW_phase2iiiPii_param_0,
	.param .u32 _Z9FW_phase2iiiPii_param_1,
	.param .u32 _Z9FW_phase2iiiPii_param_2,
	.param .u64 .ptr .align 1 _Z9FW_phase2iiiPii_param_3,
	.param .u32 _Z9FW_phase2iiiPii_param_4
)
{
	.reg .pred 	%p<29>;
	.reg .b32 	%r<83>;
	.reg .b64 	%rd<15>;

	ld.param.u32 	%r40, [_Z9FW_phase2iiiPii_param_0];
	ld.param.u32 	%r41, [_Z9FW_phase2iiiPii_param_1];
	ld.param.u32 	%r42, [_Z9FW_phase2iiiPii_param_2];
	ld.param.u64 	%rd4, [_Z9FW_phase2iiiPii_param_3];
	ld.param.u32 	%r43, [_Z9FW_phase2iiiPii_param_4];
	cvta.to.global.u64 	%rd1, %rd4;
	mov.u32 	%r1, %ctaid.x;
	setp.eq.s32 	%p4, %r1, %r41;
	@%p4 bra 	$L__BB1_18;
	mov.u32 	%r44, %ctaid.y;
	setp.ne.s32 	%p5, %r44, 0;
	@%p5 bra 	$L__BB1_10;
	mul.lo.s32 	%r2, %r41, %r40;
	add.s32 	%r3, %r2, %r40;
	setp.lt.s32 	%p18, %r43, 1;
	@%p18 bra 	$L__BB1_18;
	mul.lo.s32 	%r62, %r40, %r1;
	mov.u32 	%r63, %tid.x;
	add.s32 	%r4, %r62, %r63;
	mov.u32 	%r64, %tid.y;
	add.s32 	%r5, %r2, %r64;
	setp.lt.s32 	%p19, %r40, 1;
	setp.ge.s32 	%p20, %r2, %r42;
	or.pred  	%p1, %p19, %p20;
	min.s32 	%r6, %r3, %r42;
	mad.lo.s32 	%r65, %r42, %r41, %r1;
	mad.lo.s32 	%r7, %r40, %r65, %r63;
	add.s32 	%r8, %r62, %r40;
	mov.b32 	%r75, 0;
$L__BB1_4:
	shl.b32 	%r67, %r75, 5;
	add.s32 	%r10, %r5, %r67;
	setp.ge.s32 	%p21, %r10, %r3;
	mul.lo.s32 	%r11, %r10, %r42;
	or.pred  	%p2, %p21, %p1;
	add.s32 	%r12, %r2, %r11;
	mov.b32 	%r76, 0;
$L__BB1_5:
	shl.b32 	%r14, %r76, 5;
	add.s32 	%r15, %r4, %r14;
	max.s32 	%r68, %r15, %r10;
	setp.ge.s32 	%p22, %r68, %r42;
	setp.ge.s32 	%p23, %r15, %r8;
	or.pred  	%p24, %p23, %p22;
	or.pred  	%p25, %p24, %p2;
	@%p25 bra 	$L__BB1_8;
	add.s32 	%r69, %r15, %r11;
	mul.wide.s32 	%rd10, %r69, 4;
	add.s64 	%rd2, %rd1, %rd10;
	add.s32 	%r78, %r7, %r14;
	mov.u32 	%r77, %r12;
	mov.u32 	%r79, %r2;
$L__BB1_7:
	mul.wide.s32 	%rd11, %r77, 4;
	add.s64 	%rd12, %rd1, %rd11;
	ld.global.u32 	%r70, [%rd2];
	ld.global.u32 	%r71, [%rd12];
	mul.wide.s32 	%rd13, %r78, 4;
	add.s64 	%rd14, %rd1, %rd13;
	ld.global.u32 	%r72, [%rd14];
	add.s32 	%r73, %r72, %r71;
	min.s32 	%r74, %r70, %r73;
	st.global.u32 	[%rd2], %r74;
	bar.sync 	0;
	add.s32 	%r79, %r79, 1;
	add.s32 	%r78, %r78, %r42;
	add.s32 	%r77, %r77, 1;
	setp.lt.s32 	%p26, %r79, %r6;
	@%p26 bra 	$L__BB1_7;
$L__BB1_8:
	add.s32 	%r76, %r76, 1;
	setp.ne.s32 	%p27, %r76, %r43;
	@%p27 bra 	$L__BB1_5;
	add.s32 	%r75, %r75, 1;
	setp.eq.s32 	%p28, %r75, %r43;
	@%p28 bra 	$L__BB1_18;
	bra.uni 	$L__BB1_4;
$L__BB1_10:
	mul.lo.s32 	%r25, %r41, %r40;
	add.s32 	%r26, %r25, %r40;
	setp.lt.s32 	%p6, %r43, 1;
	@%p6 bra 	$L__BB1_18;
	mul.lo.s32 	%r46, %r40, %r1;
	mov.u32 	%r47, %tid.x;
	add.s32 	%r27, %r25, %r47;
	mov.u32 	%r48, %tid.y;
	add.s32 	%r28, %r46, %r48;
	setp.lt.s32 	%p7, %r40, 1;
	setp.ge.s32 	%p8, %r25, %r42;
	or.pred  	%p3, %p7, %p8;
	min.s32 	%r29, %r26, %r42;
	add.s32 	%r30, %r46, %r40;
	mov.b32 	%r80, 0;
$L__BB1_12:
	shl.b32 	%r50, %r80, 5;
	add.s32 	%r32, %r28, %r50;
	mul.lo.s32 	%r33, %r32, %r42;
	mov.b32 	%r81, 0;
$L__BB1_13:
	setp.ge.s32 	%p9, %r32, %r30;
	shl.b32 	%r51, %r81, 5;
	add.s32 	%r35, %r27, %r51;
	max.s32 	%r52, %r35, %r32;
	setp.ge.s32 	%p10, %r52, %r42;
	setp.ge.s32 	%p11, %r35, %r26;
	or.pred  	%p12, %p10, %p11;
	or.pred  	%p13, %p12, %p9;
	or.pred  	%p14, %p13, %p3;
	@%p14 bra 	$L__BB1_16;
	add.s32 	%r53, %r35, %r33;
	mul.wide.s32 	%rd5, %r53, 4;
	add.s64 	%rd3, %rd1, %rd5;
	mov.u32 	%r82, %r25;
$L__BB1_15:
	ld.global.u32 	%r54, [%rd3];
	add.s32 	%r55, %r82, %r33;
	mul.wide.s32 	%rd6, %r55, 4;
	add.s64 	%rd7, %rd1, %rd6;
	ld.global.u32 	%r56, [%rd7];
	mad.lo.s32 	%r57, %r82, %r42, %r35;
	mul.wide.s32 	%rd8, %r57, 4;
	add.s64 	%rd9, %rd1, %rd8;
	ld.global.u32 	%r58, [%rd9];
	add.s32 	%r59, %r58, %r56;
	min.s32 	%r60, %r54, %r59;
	st.global.u32 	[%rd3], %r60;
	bar.sync 	0;
	add.s32 	%r82, %r82, 1;
	setp.lt.s32 	%p15, %r82, %r29;
	@%p15 bra 	$L__BB1_15;
$L__BB1_16:
	add.s32 	%r81, %r81, 1;
	setp.ne.s32 	%p16, %r81, %r43;
	@%p16 bra 	$L__BB1_13;
	add.s32 	%r80, %r80, 1;
	setp.ne.s32 	%p17, %r80, %r43;
	@%p17 bra 	$L__BB1_12;
$L__BB1_18:
	ret;

}
	// .globl	_Z9FW_phase3iiiPii
.visible .entry _Z9FW_phase3iiiPii(
	.param .u32 _Z9FW_phase3iiiPii_param_0,
	.param .u32 _Z9FW_phase3iiiPii_param_1,
	.param .u32 _Z9FW_phase3iiiPii_param_2,
	.param .u64 .ptr .align 1 _Z9FW_phase3iiiPii_param_3,
	.param .u32 _Z9FW_phase3iiiPii_param_4
)
{
	.reg .pred 	%p<16>;
	.reg .b32 	%r<55>;
	.reg .b64 	%rd<9>;

	ld.param.u32 	%r24, [_Z9FW_phase3iiiPii_param_0];
	ld.param.u32 	%r25, [_Z9FW_phase3iiiPii_param_1];
	ld.param.u32 	%r26, [_Z9FW_phase3iiiPii_param_2];
	ld.param.u64 	%rd3, [_Z9FW_phase3iiiPii_param_3];
	ld.param.u32 	%r27, [_Z9FW_phase3iiiPii_param_4];
	cvta.to.global.u64 	%rd1, %rd3;
	setp.lt.s32 	%p2, %r27, 1;
	@%p2 bra 	$L__BB2_8;
	mov.u32 	%r29, %ctaid.x;
	setp.ge.u32 	%p3, %r29, %r25;
	selp.u32 	%r30, 1, 0, %p3;
	mov.u32 	%r31, %ctaid.y;
	add.s32 	%r32, %r29, %r30;
	mul.lo.s32 	%r33, %r32, %r24;
	setp.ge.u32 	%p4, %r31, %r25;
	selp.u32 	%r34, 1, 0, %p4;
	add.s32 	%r35, %r31, %r34;
	mul.lo.s32 	%r36, %r35, %r24;
	mov.u32 	%r37, %tid.x;
	add.s32 	%r1, %r33, %r37;
	mov.u32 	%r38, %tid.y;
	add.s32 	%r2, %r36, %r38;
	mul.lo.s32 	%r3, %r25, %r24;
	add.s32 	%r39, %r3, %r24;
	setp.lt.s32 	%p5, %r24, 1;
	setp.ge.s32 	%p6, %r3, %r26;
	or.pred  	%p1, %p5, %p6;
	min.s32 	%r4, %r39, %r26;
	mad.lo.s32 	%r40, %r26, %r25, %r32;
	mad.lo.s32 	%r5, %r24, %r40, %r37;
	add.s32 	%r6, %r36, %r24;
	add.s32 	%r7, %r33, %r24;
	mov.b32 	%r50, 0;
$L__BB2_2:
	shl.b32 	%r42, %r50, 5;
	add.s32 	%r9, %r2, %r42;
	mul.lo.s32 	%r10, %r9, %r26;
	add.s32 	%r11, %r3, %r10;
	mov.b32 	%r51, 0;
$L__BB2_3:
	setp.ge.s32 	%p7, %r9, %r6;
	shl.b32 	%r13, %r51, 5;
	add.s32 	%r14, %r1, %r13;
	max.s32 	%r43, %r14, %r9;
	setp.ge.s32 	%p8, %r43, %r26;
	setp.ge.s32 	%p9, %r14, %r7;
	or.pred  	%p10, %p8, %p9;
	or.pred  	%p11, %p10, %p7;
	or.pred  	%p12, %p11, %p1;
	@%p12 bra 	$L__BB2_6;
	add.s32 	%r44, %r14, %r10;
	mul.wide.s32 	%rd4, %r44, 4;
	add.s64 	%rd2, %rd1, %rd4;
	add.s32 	%r53, %r5, %r13;
	mov.u32 	%r52, %r11;
	mov.u32 	%r54, %r3;
$L__BB2_5:
	mul.wide.s32 	%rd5, %r52, 4;
	add.s64 	%rd6, %rd1, %rd5;
	ld.global.u32 	%r45, [%rd2];
	ld.global.u32 	%r46, [%rd6];
	mul.wide.s32 	%rd7, %r53, 4;
	add.s64 	%rd8, %rd1, %rd7;
	ld.global.u32 	%r47, [%rd8];
	add.s32 	%r48, %r47, %r46;
	min.s32 	%r49, %r45, %r48;
	st.global.u32 	[%rd2], %r49;
	bar.sync 	0;
	add.s32 	%r54, %r54, 1;
	add.s32 	%r53, %r53, %r26;
	add.s32 	%r52, %r52, 1;
	setp.lt.s32 	%p13, %r54, %r4;
	@%p13 bra 	$L__BB2_5;
$L__BB2_6:
	add.s32 	%r51, %r51, 1;
	setp.ne.s32 	%p14, %r51, %r27;
	@%p14 bra 	$L__BB2_3;
	add.s32 	%r50, %r50, 1;
	setp.ne.s32 	%p15, %r50, %r27;
	@%p15 bra 	$L__BB2_2;
$L__BB2_8:
	ret;

}


// ===== COMPILED SASS (sm_100) =====

	.target	sm_100

	.elftype	@"ET_EXEC"


//--------------------- .note.nv.tkinfo           --------------------------
	.section	.note.nv.tkinfo,"",@"SHT_NOTE"
	.sectionflags	@"SHF_NOTE_NV_TKINFO"
	.tkinfo
        /*0018*/ 	.word	0x00000002
        /*0030*/ 	.string	""
        /*0030*/ 	.string	"ptxas"
        /*0030*/ 	.string	"Cuda compilation tools, release 13.0, V13.0.88"
        /*0030*/ 	.string	"Build cuda_13.0.r13.0/compiler.36424714_0"
        /*0030*/ 	.string	"-arch sm_100 -m 64 "



//--------------------- .note.nv.cuinfo           --------------------------
	.section	.note.nv.cuinfo,"",@"SHT_NOTE"
	.sectionflags	@"SHF_NOTE_NV_CUINFO"
        /*0018*/ 	.short	0x0002
        /*001a*/ 	.short	0x0064
        /*001c*/ 	.short	0x0082
	.zero		2


//--------------------- .nv.info                  --------------------------
	.section	.nv.info,"",@"SHT_CUDA_INFO"
	.align	4


	//----- nvinfo : EIATTR_REGCOUNT
	.align		4
        /*0000*/ 	.byte	0x04, 0x2f
        /*0002*/ 	.short	(.L_1 - .L_0)
	.align		4
.L_0:
        /*0004*/ 	.word	index@(_Z9FW_phase1iiiPii)
        /*0008*/ 	.word	0x0000001c


	//----- nvinfo : EIATTR_FRAME_SIZE
	.align		4
.L_1:
        /*000c*/ 	.byte	0x04, 0x11
        /*000e*/ 	.short	(.L_3 - .L_2)
	.align		4
.L_2:
        /*0010*/ 	.word	index@(_Z9FW_phase1iiiPii)
        /*0014*/ 	.word	0x00000000


	//----- nvinfo : EIATTR_REGCOUNT
	.align		4
.L_3:
        /*0018*/ 	.byte	0x04, 0x2f
        /*001a*/ 	.short	(.L_5 - .L_4)
	.align		4
.L_4:
        /*001c*/ 	.word	index@(_Z9FW_phase2iiiPii)
        /*0020*/ 	.word	0x00000020


	//----- nvinfo : EIATTR_FRAME_SIZE
	.align		4
.L_5:
        /*0024*/ 	.byte	0x04, 0x11
        /*0026*/ 	.short	(.L_7 - .L_6)
	.align		4
.L_6:
        /*0028*/ 	.word	index@(_Z9FW_phase2iiiPii)
        /*002c*/ 	.word	0x00000000


	//----- nvinfo : EIATTR_REGCOUNT
	.align		4
.L_7:
        /*0030*/ 	.byte	0x04, 0x2f
        /*0032*/ 	.short	(.L_9 - .L_8)
	.align		4
.L_8:
        /*0034*/ 	.word	index@(_Z9FW_phase3iiiPii)
        /*0038*/ 	.word	0x0000001e


	//----- nvinfo : EIATTR_FRAME_SIZE
	.align		4
.L_9:
        /*003c*/ 	.byte	0x04, 0x11
        /*003e*/ 	.short	(.L_11 - .L_10)
	.align		4
.L_10:
        /*0040*/ 	.word	index@(_Z9FW_phase3iiiPii)
        /*0044*/ 	.word	0x00000000


	//----- nvinfo : EIATTR_MIN_STACK_SIZE
	.align		4
.L_11:
        /*0048*/ 	.byte	0x04, 0x12
        /*004a*/ 	.short	(.L_13 - .L_12)
	.align		4
.L_12:
        /*004c*/ 	.word	index@(_Z9FW_phase3iiiPii)
        /*0050*/ 	.word	0x00000000


	//----- nvinfo : EIATTR_MIN_STACK_SIZE
	.align		4
.L_13:
        /*0054*/ 	.byte	0x04, 0x12
        /*0056*/ 	.short	(.L_15 - .L_14)
	.align		4
.L_14:
        /*0058*/ 	.word	index@(_Z9FW_phase2iiiPii)
        /*005c*/ 	.word	0x00000000


	//----- nvinfo : EIATTR_MIN_STACK_SIZE
	.align		4
.L_15:
        /*0060*/ 	.byte	0x04, 0x12
        /*0062*/ 	.short	(.L_17 - .L_16)
	.align		4
.L_16:
        /*0064*/ 	.word	index@(_Z9FW_phase1iiiPii)
        /*0068*/ 	.word	0x00000000
.L_17:


//--------------------- .nv.compat                --------------------------
	.section	.nv.compat,"",@"SHT_CUDA_COMPAT_INFO"
	.align	4
        /*0000*/ 	.byte	0x02, 0x09, 0x00, 0x00, 0x02, 0x02, 0x01, 0x00, 0x02, 0x05, 0x05, 0x00, 0x03, 0x07, 0x01, 0x01
        /*0010*/ 	.byte	0x02, 0x03, 0x00, 0x00, 0x02, 0x06, 0x01, 0x00, 0x04, 0x0b, 0x08, 0x00, 0x09, 0x00, 0x00, 0x00
        /*0020*/ 	.byte	0x00, 0x00, 0x00, 0x00


//--------------------- .nv.info._Z9FW_phase3iiiPii --------------------------
	.section	.nv.info._Z9FW_phase3iiiPii,"",@"SHT_CUDA_INFO"
	.sectionflags	@""
	.align	4


	//----- nvinfo : EIATTR_CUDA_API_VERSION
	.align		4
        /*0000*/ 	.byte	0x04, 0x37
        /*0002*/ 	.short	(.L_19 - .L_18)
.L_18:
        /*0004*/ 	.word	0x00000082


	//----- nvinfo : EIATTR_KPARAM_INFO
	.align		4
.L_19:
        /*0008*/ 	.byte	0x04, 0x17
        /*000a*/ 	.short	(.L_21 - .L_20)
.L_20:
        /*000c*/ 	.word	0x00000000
        /*0010*/ 	.short	0x0004
        /*0012*/ 	.short	0x0018
        /*0014*/ 	.byte	0x00, 0xf0, 0x11, 0x00


	//----- nvinfo : EIATTR_KPARAM_INFO
	.align		4
.L_21:
        /*0018*/ 	.byte	0x04, 0x17
        /*001a*/ 	.short	(.L_23 - .L_22)
.L_22:
        /*001c*/ 	.word	0x00000000
        /*0020*/ 	.short	0x0003
        /*0022*/ 	.short	0x0010
        /*0024*/ 	.byte	0x00, 0xf5, 0x21, 0x00


	//----- nvinfo : EIATTR_KPARAM_INFO
	.align		4
.L_23:
        /*0028*/ 	.byte	0x04, 0x17
        /*002a*/ 	.short	(.L_25 - .L_24)
.L_24:
        /*002c*/ 	.word	0x00000000
        /*0030*/ 	.short	0x0002
        /*0032*/ 	.short	0x0008
        /*0034*/ 	.byte	0x00, 0xf0, 0x11, 0x00


	//----- nvinfo : EIATTR_KPARAM_INFO
	.align		4
.L_25:
        /*0038*/ 	.byte	0x04, 0x17
        /*003a*/ 	.short	(.L_27 - .L_26)
.L_26:
        /*003c*/ 	.word	0x00000000
        /*0040*/ 	.short	0x0001
        /*0042*/ 	.short	0x0004
        /*0044*/ 	.byte	0x00, 0xf0, 0x11, 0x00


	//----- nvinfo : EIATTR_KPARAM_INFO
	.align		4
.L_27:
        /*0048*/ 	.byte	0x04, 0x17
        /*004a*/ 	.short	(.L_29 - .L_28)
.L_28:
        /*004c*/ 	.word	0x00000000
        /*0050*/ 	.short	0x0000
        /*0052*/ 	.short	0x0000
        /*0054*/ 	.byte	0x00, 0xf0, 0x11, 0x00


	//----- nvinfo : EIATTR_SPARSE_MMA_MASK
	.align		4
.L_29:
        /*0058*/ 	.byte	0x03, 0x50
        /*005a*/ 	.short	0x0000


	//----- nvinfo : EIATTR_MAXREG_COUNT
	.align		4
        /*005c*/ 	.byte	0x03, 0x1b
        /*005e*/ 	.short	0x00ff


	//----- nvinfo : EIATTR_NUM_BARRIERS
	.align		4
        /*0060*/ 	.byte	0x02, 0x4c
        /*0062*/ 	.byte	0x01
	.zero		1


	//----- nvinfo : EIATTR_MERCURY_ISA_VERSION
	.align		4
        /*0064*/ 	.byte	0x03, 0x5f
        /*0066*/ 	.short	0x0101


	//----- nvinfo : EIATTR_VRC_CTA_INIT_COUNT
	.align		4
        /*0068*/ 	.byte	0x02, 0x4a
	.zero		1
	.zero		1


	//----- nvinfo : EIATTR_EXIT_INSTR_OFFSETS
	.align		4
        /*006c*/ 	.byte	0x04, 0x1c
        /*006e*/ 	.short	(.L_31 - .L_30)


	//   ....[0]....
.L_30:
        /*0070*/ 	.word	0x00000030


	//   ....[1]....
        /*0074*/ 	.word	0x00000480


	//----- nvinfo : EIATTR_CRS_STACK_SIZE
	.align		4
.L_31:
        /*0078*/ 	.byte	0x04, 0x1e
        /*007a*/ 	.short	(.L_33 - .L_32)
.L_32:
        /*007c*/ 	.word	0x00000000


	//----- nvinfo : EIATTR_CBANK_PARAM_SIZE
	.align		4
.L_33:
        /*0080*/ 	.byte	0x03, 0x19
        /*0082*/ 	.short	0x001c


	//----- nvinfo : EIATTR_PARAM_CBANK
	.align		4
        /*0084*/ 	.byte	0x04, 0x0a
        /*0086*/ 	.short	(.L_35 - .L_34)
	.align		4
.L_34:
        /*0088*/ 	.word	index@(.nv.constant0._Z9FW_phase3iiiPii)
        /*008c*/ 	.short	0x0380
        /*008e*/ 	.short	0x001c


	//----- nvinfo : EIATTR_SW_WAR
	.align		4
.L_35:
        /*0090*/ 	.byte	0x04, 0x36
        /*0092*/ 	.short	(.L_37 - .L_36)
.L_36:
        /*0094*/ 	.word	0x00000008
.L_37:


//--------------------- .nv.info._Z9FW_phase2iiiPii --------------------------
	.section	.nv.info._Z9FW_phase2iiiPii,"",@"SHT_CUDA_INFO"
	.sectionflags	@""
	.align	4


	//----- nvinfo : EIATTR_CUDA_API_VERSION
	.align		4
        /*0000*/ 	.byte	0x04, 0x37
        /*0002*/ 	.short	(.L_39 - .L_38)
.L_38:
        /*0004*/ 	.word	0x00000082


	//----- nvinfo : EIATTR_KPARAM_INFO
	.align		4
.L_39:
        /*0008*/ 	.byte	0x04, 0x17
        /*000a*/ 	.short	(.L_41 - .L_40)
.L_40:
        /*000c*/ 	.word	0x00000000
        /*0010*/ 	.short	0x0004
        /*0012*/ 	.short	0x0018
        /*0014*/ 	.byte	0x00, 0xf0, 0x11, 0x00


	//----- nvinfo : EIATTR_KPARAM_INFO
	.align		4
.L_41:
        /*0018*/ 	.byte	0x04, 0x17
        /*001a*/ 	.short	(.L_43 - .L_42)
.L_42:
        /*001c*/ 	.word	0x00000000
        /*0020*/ 	.short	0x0003
        /*0022*/ 	.short	0x0010
        /*0024*/ 	.byte	0x00, 0xf5, 0x21, 0x00


	//----- nvinfo : EIATTR_KPARAM_INFO
	.align		4
.L_43:
        /*0028*/ 	.byte	0x04, 0x17
        /*002a*/ 	.short	(.L_45 - .L_44)
.L_44:
        /*002c*/ 	.word	0x00000000
        /*0030*/ 	.short	0x0002
        /*0032*/ 	.short	0x0008
        /*0034*/ 	.byte	0x00, 0xf0, 0x11, 0x00


	//----- nvinfo : EIATTR_KPARAM_INFO
	.align		4
.L_45:
        /*0038*/ 	.byte	0x04, 0x17
        /*003a*/ 	.short	(.L_47 - .L_46)
.L_46:
        /*003c*/ 	.word	0x00000000
        /*0040*/ 	.short	0x0001
        /*0042*/ 	.short	0x0004
        /*0044*/ 	.byte	0x00, 0xf0, 0x11, 0x00


	//----- nvinfo : EIATTR_KPARAM_INFO
	.align		4
.L_47:
        /*0048*/ 	.byte	0x04, 0x17
        /*004a*/ 	.short	(.L_49 - .L_48)
.L_48:
        /*004c*/ 	.word	0x00000000
        /*0050*/ 	.short	0x0000
        /*0052*/ 	.short	0x0000
        /*0054*/ 	.byte	0x00, 0xf0, 0x11, 0x00


	//----- nvinfo : EIATTR_SPARSE_MMA_MASK
	.align		4
.L_49:
        /*0058*/ 	.byte	0x03, 0x50
        /*005a*/ 	.short	0x0000


	//----- nvinfo : EIATTR_MAXREG_COUNT
	.align		4
        /*005c*/ 	.byte	0x03, 0x1b
        /*005e*/ 	.short	0x00ff


	//----- nvinfo : EIATTR_NUM_BARRIERS
	.align		4
        /*0060*/ 	.byte	0x02, 0x4c
        /*0062*/ 	.byte	0x01
	.zero		1


	//----- nvinfo : EIATTR_MERCURY_ISA_VERSION
	.align		4
        /*0064*/ 	.byte	0x03, 0x5f
        /*0066*/ 	.short	0x0101


	//----- nvinfo : EIATTR_VRC_CTA_INIT_COUNT
	.align		4
        /*0068*/ 	.byte	0x02, 0x4a
	.zero		1
	.zero		1


	//----- nvinfo : EIATTR_EXIT_INSTR_OFFSETS
	.align		4
        /*006c*/ 	.byte	0x04, 0x1c
        /*006e*/ 	.short	(.L_51 - .L_50)


	//   ....[0]....
.L_50:
        /*0070*/ 	.word	0x00000040


	//   ....[1]....
        /*0074*/ 	.word	0x000000b0


	//   ....[2]....
        /*0078*/ 	.word	0x00000440


	//   ....[3]....
        /*007c*/ 	.word	0x00000480


	//   ....[4]....
        /*0080*/ 	.word	0x000007c0


	//----- nvinfo : EIATTR_CRS_STACK_SIZE
	.align		4
.L_51:
        /*0084*/ 	.byte	0x04, 0x1e
        /*0086*/ 	.short	(.L_53 - .L_52)
.L_52:
        /*0088*/ 	.word	0x00000000


	//----- nvinfo : EIATTR_CBANK_PARAM_SIZE
	.align		4
.L_53:
        /*008c*/ 	.byte	0x03, 0x19
        /*008e*/ 	.short	0x001c


	//----- nvinfo : EIATTR_PARAM_CBANK
	.align		4
        /*0090*/ 	.byte	0x04, 0x0a
        /*0092*/ 	.short	(.L_55 - .L_54)
	.align		4
.L_54:
        /*0094*/ 	.word	index@(.nv.constant0._Z9FW_phase2iiiPii)
        /*0098*/ 	.short	0x0380
        /*009a*/ 	.short	0x001c


	//----- nvinfo : EIATTR_SW_WAR
	.align		4
.L_55:
        /*009c*/ 	.byte	0x04, 0x36
        /*009e*/ 	.short	(.L_57 - .L_56)
.L_56:
        /*00a0*/ 	.word	0x00000008
.L_57:


//--------------------- .nv.info._Z9FW_phase1iiiPii --------------------------
	.section	.nv.info._Z9FW_phase1iiiPii,"",@"SHT_CUDA_INFO"
	.sectionflags	@""
	.align	4


	//----- nvinfo : EIATTR_CUDA_API_VERSION
	.align		4
        /*0000*/ 	.byte	0x04, 0x37
        /*0002*/ 	.short	(.L_59 - .L_58)
.L_58:
        /*0004*/ 	.word	0x00000082


	//----- nvinfo : EIATTR_KPARAM_INFO
	.align		4
.L_59:
        /*0008*/ 	.byte	0x04, 0x17
        /*000a*/ 	.short	(.L_61 - .L_60)
.L_60:
        /*000c*/ 	.word	0x00000000
        /*0010*/ 	.short	0x0004
        /*0012*/ 	.short	0x0018
        /*0014*/ 	.byte	0x00, 0xf0, 0x11, 0x00


	//----- nvinfo : EIATTR_KPARAM_INFO
	.align		4
.L_61:
        /*0018*/ 	.byte	0x04, 0x17
        /*001a*/ 	.short	(.L_63 - .L_62)
.L_62:
        /*001c*/ 	.word	0x00000000
        /*0020*/ 	.short	0x0003
        /*0022*/ 	.short	0x0010
        /*0024*/ 	.byte	0x00, 0xf5, 0x21, 0x00


	//----- nvinfo : EIATTR_KPARAM_INFO
	.align		4
.L_63:
        /*0028*/ 	.byte	0x04, 0x17
        /*002a*/ 	.short	(.L_65 - .L_64)
.L_64:
        /*002c*/ 	.word	0x00000000
        /*0030*/ 	.short	0x0002
        /*0032*/ 	.short	0x0008
        /*0034*/ 	.byte	0x00, 0xf0, 0x11, 0x00


	//----- nvinfo : EIATTR_KPARAM_INFO
	.align		4
.L_65:
        /*0038*/ 	.byte	0x04, 0x17
        /*003a*/ 	.short	(.L_67 - .L_66)
.L_66:
        /*003c*/ 	.word	0x00000000
        /*0040*/ 	.short	0x0001
        /*0042*/ 	.short	0x0004
        /*0044*/ 	.byte	0x00, 0xf0, 0x11, 0x00


	//----- nvinfo : EIATTR_KPARAM_INFO
	.align		4
.L_67:
        /*0048*/ 	.byte	0x04, 0x17
        /*004a*/ 	.short	(.L_69 - .L_68)
.L_68:
        /*004c*/ 	.word	0x00000000
        /*0050*/ 	.short	0x0000
        /*0052*/ 	.short	0x0000
        /*0054*/ 	.byte	0x00, 0xf0, 0x11, 0x00


	//----- nvinfo : EIATTR_SPARSE_MMA_MASK
	.align		4
.L_69:
        /*0058*/ 	.byte	0x03, 0x50
        /*005a*/ 	.short	0x0000


	//----- nvinfo : EIATTR_MAXREG_COUNT
	.align		4
        /*005c*/ 	.byte	0x03, 0x1b
        /*005e*/ 	.short	0x00ff


	//----- nvinfo : EIATTR_NUM_BARRIERS
	.align		4
        /*0060*/ 	.byte	0x02, 0x4c
        /*0062*/ 	.byte	0x01
	.zero		1


	//----- nvinfo : EIATTR_MERCURY_ISA_VERSION
	.align		4
        /*0064*/ 	.byte	0x03, 0x5f
        /*0066*/ 	.short	0x0101


	//----- nvinfo : EIATTR_VRC_CTA_INIT_COUNT
	.align		4
        /*0068*/ 	.byte	0x02, 0x4a
	.zero		1
	.zero		1


	//----- nvinfo : EIATTR_EXIT_INSTR_OFFSETS
	.align		4
        /*006c*/ 	.byte	0x04, 0x1c
        /*006e*/ 	.short	(.L_71 - .L_70)


	//   ....[0]....
.L_70:
        /*0070*/ 	.word	0x00000030


	//   ....[1]....
        /*0074*/ 	.word	0x000003d0


	//----- nvinfo : EIATTR_CRS_STACK_SIZE
	.align		4
.L_71:
        /*0078*/ 	.byte	0x04, 0x1e
        /*007a*/ 	.short	(.L_73 - .L_72)
.L_72:
        /*007c*/ 	.word	0x00000000


	//----- nvinfo : EIATTR_CBANK_PARAM_SIZE
	.align		4
.L_73:
        /*0080*/ 	.byte	0x03, 0x19
        /*0082*/ 	.short	0x001c


	//----- nvinfo : EIATTR_PARAM_CBANK
	.align		4
        /*0084*/ 	.byte	0x04, 0x0a
        /*0086*/ 	.short	(.L_75 - .L_74)
	.align		4
.L_74:
        /*0088*/ 	.word	index@(.nv.constant0._Z9FW_phase1iiiPii)
        /*008c*/ 	.short	0x0380
        /*008e*/ 	.short	0x001c


	//----- nvinfo : EIATTR_SW_WAR
	.align		4
.L_75:
        /*0090*/ 	.byte	0x04, 0x36
        /*0092*/ 	.short	(.L_77 - .L_76)
.L_76:
        /*0094*/ 	.word	0x00000008
.L_77:


//--------------------- .nv.callgraph             --------------------------
	.section	.nv.callgraph,"",@"SHT_CUDA_CALLGRAPH"
	.align	4
	.sectionentsize	8
	.align		4
        /*0000*/ 	.word	0x00000000
	.align		4
        /*0004*/ 	.word	0xffffffff
	.align		4
        /*0008*/ 	.word	0x00000000
	.align		4
        /*000c*/ 	.word	0xfffffffe
	.align		4
        /*0010*/ 	.word	0x00000000
	.align		4
        /*0014*/ 	.word	0xfffffffd
	.align		4
        /*0018*/ 	.word	0x00000000
	.align		4
        /*001c*/ 	.word	0xfffffffc


//--------------------- .text._Z9FW_phase3iiiPii  --------------------------
	.section	.text._Z9FW_phase3iiiPii,"ax",@progbits
	.align	128
        .global         _Z9FW_phase3iiiPii
        .type           _Z9FW_phase3iiiPii,@function
        .size           _Z9FW_phase3iiiPii,(.L_x_24 - _Z9FW_phase3iiiPii)
        .other          _Z9FW_phase3iiiPii,@"STO_CUDA_ENTRY STV_DEFAULT"
_Z9FW_phase3iiiPii:
.text._Z9FW_phase3iiiPii:
[----:B------:R-:W-:Y:S08]  /*0000*/  LDC R1, c[0x0][0x37c] ;  /* 0x0000df00ff017b82 */ /* 0x000ff00000000800 */
[----:B------:R-:W0:Y:S02]  /*0010*/  LDC R0, c[0x0][0x398] ;  /* 0x0000e600ff007b82 */ /* 0x000e240000000800 */
[----:B0-----:R-:W-:-:S13]  /*0020*/  ISETP.GE.AND P0, PT, R0, 0x1, PT ;  /* 0x000000010000780c */ /* 0x001fda0003f06270 */
[----:B------:R-:W-:Y:S05]  /*0030*/  @!P0 EXIT ;  /* 0x000000000000894d */ /* 0x000fea0003800000 */
[----:B------:R-:W0:Y:S01]  /*0040*/  S2R R0, SR_CTAID.Y ;  /* 0x0000000000007919 */ /* 0x000e220000002600 */
[----:B------:R-:W1:Y:S01]  /*0050*/  S2UR UR4, SR_CTAID.X ;  /* 0x00000000000479c3 */ /* 0x000e620000002500 */
[----:B------:R-:W-:Y:S01]  /*0060*/  HFMA2 R17, -RZ, RZ, 0, 0 ;  /* 0x00000000ff117431 */ /* 0x000fe200000001ff */
[----:B------:R-:W2:Y:S01]  /*0070*/  S2R R10, SR_TID.Y ;  /* 0x00000000000a7919 */ /* 0x000ea20000002200 */
[----:B------:R-:W3:Y:S05]  /*0080*/  S2R R2, SR_TID.X ;  /* 0x0000000000027919 */ /* 0x000eea0000002100 */
[----:B------:R-:W4:Y:S08]  /*0090*/  LDC.64 R18, c[0x0][0x380] ;  /* 0x0000e000ff127b82 */ /* 0x000f300000000a00 */
[----:B------:R-:W5:Y:S01]  /*00a0*/  LDC R4, c[0x0][0x388] ;  /* 0x0000e200ff047b82 */ /* 0x000f620000000800 */
[----:B-1----:R-:W-:-:S06]  /*00b0*/  UIADD3 UR5, UPT, UPT, UR4, 0x1, URZ ;  /* 0x0000000104057890 */ /* 0x002fcc000fffe0ff */
[----:B------:R-:W-:Y:S01]  /*00c0*/  IMAD.U32 R3, RZ, RZ, UR5 ;  /* 0x00000005ff037e24 */ /* 0x000fe2000f8e00ff */
[C---:B----4-:R-:W-:Y:S01]  /*00d0*/  ISETP.LE.U32.AND P0, PT, R19.reuse, UR4, PT ;  /* 0x0000000413007c0c */ /* 0x050fe2000bf03070 */
[----:B------:R-:W-:Y:S01]  /*00e0*/  IMAD R11, R19, R18, RZ ;  /* 0x00000012130b7224 */ /* 0x000fe200078e02ff */
[C---:B0-----:R-:W-:Y:S01]  /*00f0*/  ISETP.GE.U32.AND P1, PT, R0.reuse, R19, PT ;  /* 0x000000130000720c */ /* 0x041fe20003f26070 */
[----:B------:R-:W-:-:S10]  /*0100*/  VIADD R5, R0, 0x1 ;  /* 0x0000000100057836 */ /* 0x000fd40000000000 */
[----:B------:R-:W-:Y:S01]  /*0110*/  @!P0 IADD3 R3, PT, PT, RZ, UR4, RZ ;  /* 0x00000004ff038c10 */ /* 0x000fe2000fffe0ff */
[----:B------:R-:W0:Y:S01]  /*0120*/  LDCU.64 UR4, c[0x0][0x358] ;  /* 0x00006b00ff0477ac */ /* 0x000e220008000a00 */
[----:B------:R-:W-:Y:S01]  /*0130*/  @!P1 IMAD.MOV R5, RZ, RZ, R0 ;  /* 0x000000ffff059224 */ /* 0x000fe200078e0200 */
[-C--:B-----5:R-:W-:Y:S02]  /*0140*/  ISETP.GE.AND P0, PT, R11, R4.reuse, PT ;  /* 0x000000040b00720c */ /* 0x0a0fe40003f06270 */
[----:B------:R-:W-:Y:S01]  /*0150*/  IMAD R19, R19, R4, R3 ;  /* 0x0000000413137224 */ /* 0x000fe200078e0203 */
[----:B------:R-:W-:Y:S01]  /*0160*/  VIADDMNMX R0, R11, R18, R4, PT ;  /* 0x000000120b007246 */ /* 0x000fe20003800104 */
[CC--:B--2---:R-:W-:Y:S01]  /*0170*/  IMAD R10, R18.reuse, R5.reuse, R10 ;  /* 0x00000005120a7224 */ /* 0x0c4fe200078e020a */
[C---:B------:R-:W-:Y:S01]  /*0180*/  ISETP.LT.OR P0, PT, R18.reuse, 0x1, P0 ;  /* 0x000000011200780c */ /* 0x040fe20000701670 */
[C---:B------:R-:W-:Y:S02]  /*0190*/  IMAD R12, R18.reuse, R5, R18 ;  /* 0x00000005120c7224 */ /* 0x040fe400078e0212 */
[----:B---3--:R-:W-:-:S02]  /*01a0*/  IMAD R13, R18, R3, R2 ;  /* 0x00000003120d7224 */ /* 0x008fc400078e0202 */
[----:B------:R-:W-:Y:S02]  /*01b0*/  IMAD R14, R18, R3, R18 ;  /* 0x00000003120e7224 */ /* 0x000fe400078e0212 */
[----:B------:R-:W-:-:S07]  /*01c0*/  IMAD R19, R19, R18, R2 ;  /* 0x0000001213137224 */ /* 0x000fce00078e0202 */
.L_x_4:
[----:B-1----:R-:W1:Y:S01]  /*01d0*/  LDCU UR7, c[0x0][0x398] ;  /* 0x00007300ff0777ac */ /* 0x002e620008000800 */
[C---:B------:R-:W-:Y:S01]  /*01e0*/  IMAD R20, R17.reuse, 0x20, R10 ;  /* 0x0000002011147824 */ /* 0x040fe200078e020a */
[----:B------:R-:W-:Y:S01]  /*01f0*/  IADD3 R17, PT, PT, R17, 0x1, RZ ;  /* 0x0000000111117810 */ /* 0x000fe20007ffe0ff */
[----:B------:R-:W-:Y:S01]  /*0200*/  BSSY.RECONVERGENT B0, `(.L_x_0) ;  /* 0x0000026000007945 */ /* 0x000fe20003800200 */
[----:B------:R-:W2:Y:S01]  /*0210*/  LDCU UR6, c[0x0][0x388] ;  /* 0x00007100ff0677ac */ /* 0x000ea20008000800 */
[----:B------:R-:W-:Y:S01]  /*0220*/  IMAD.MOV.U32 R18, RZ, RZ, RZ ;  /* 0x000000ffff127224 */ /* 0x000fe200078e00ff */
[----:B-1----:R-:W-:Y:S01]  /*0230*/  ISETP.NE.AND P2, PT, R17, UR7, PT ;  /* 0x0000000711007c0c */ /* 0x002fe2000bf45270 */
[----:B--2---:R-:W-:-:S12]  /*0240*/  IMAD R16, R20, UR6, R11 ;  /* 0x0000000614107c24 */ /* 0x004fd8000f8e020b */
.L_x_3:
[----:B-1----:R-:W1:Y:S01]  /*0250*/  LDC R15, c[0x0][0x388] ;  /* 0x0000e200ff0f7b82 */ /* 0x002e620000000800 */
[C---:B------:R-:W-:Y:S01]  /*0260*/  LEA R5, R18.reuse, R13, 0x5 ;  /* 0x0000000d12057211 */ /* 0x040fe200078e28ff */
[----:B------:R-:W2:Y:S01]  /*0270*/  LDCU UR6, c[0x0][0x398] ;  /* 0x00007300ff0677ac */ /* 0x000ea20008000800 */
[----:B------:R-:W-:Y:S01]  /*0280*/  IMAD.MOV.U32 R4, RZ, RZ, R18 ;  /* 0x000000ffff047224 */ /* 0x000fe200078e0012 */
[----:B------:R-:W-:Y:S02]  /*0290*/  IADD3 R18, PT, PT, R18, 0x1, RZ ;  /* 0x0000000112127810 */ /* 0x000fe40007ffe0ff */
[----:B------:R-:W-:Y:S02]  /*02a0*/  ISETP.GE.AND P1, PT, R5, R14, PT ;  /* 0x0000000e0500720c */ /* 0x000fe40003f26270 */
[----:B------:R-:W-:Y:S02]  /*02b0*/  VIMNMX R2, PT, PT, R20, R5, !PT ;  /* 0x0000000514027248 */ /* 0x000fe40007fe0100 */
[----:B--2---:R-:W-:-:S02]  /*02c0*/  ISETP.NE.AND P3, PT, R18, UR6, PT ;  /* 0x0000000612007c0c */ /* 0x004fc4000bf65270 */
[----:B-1----:R-:W-:-:S04]  /*02d0*/  ISETP.GE.OR P1, PT, R2, R15, P1 ;  /* 0x0000000f0200720c */ /* 0x002fc80000f26670 */
[----:B------:R-:W-:-:S04]  /*02e0*/  ISETP.GE.OR P1, PT, R20, R12, P1 ;  /* 0x0000000c1400720c */ /* 0x000fc80000f26670 */
[----:B------:R-:W-:-:S13]  /*02f0*/  PLOP3.LUT P1, PT, P1, P0, PT, 0xf8, 0x8f ;  /* 0x00000000008f781c */ /* 0x000fda0000f21f70 */
[----:B------:R-:W-:Y:S05]  /*0300*/  @P1 BRA `(.L_x_1) ;  /* 0x0000000000501947 */ /* 0x000fea0003800000 */
[----:B------:R-:W1:Y:S01]  /*0310*/  LDC.64 R2, c[0x0][0x390] ;  /* 0x0000e400ff027b82 */ /* 0x000e620000000a00 */
[----:B------:R-:W-:Y:S01]  /*0320*/  IMAD R5, R20, R15, R5 ;  /* 0x0000000f14057224 */ /* 0x000fe200078e0205 */
[----:B------:R-:W-:Y:S01]  /*0330*/  MOV R23, R16 ;  /* 0x0000001000177202 */ /* 0x000fe20000000f00 */
[----:B------:R-:W-:Y:S02]  /*0340*/  IMAD R21, R4, 0x20, R19 ;  /* 0x0000002004157824 */ /* 0x000fe400078e0213 */
[----:B------:R-:W-:Y:S02]  /*0350*/  IMAD.MOV.U32 R25, RZ, RZ, R11 ;  /* 0x000000ffff197224 */ /* 0x000fe400078e000b */
[----:B-1----:R-:W-:-:S07]  /*0360*/  IMAD.WIDE R4, R5, 0x4, R2 ;  /* 0x0000000405047825 */ /* 0x002fce00078e0202 */
.L_x_2:
[--C-:B------:R-:W-:Y:S01]  /*0370*/  IMAD.WIDE R6, R23, 0x4, R2.reuse ;  /* 0x0000000417067825 */ /* 0x100fe200078e0202 */
[----:B0-----:R-:W2:Y:S03]  /*0380*/  LDG.E R22, desc[UR4][R4.64] ;  /* 0x0000000404167981 */ /* 0x001ea6000c1e1900 */
[----:B------:R-:W-:Y:S02]  /*0390*/  IMAD.WIDE R8, R21, 0x4, R2 ;  /* 0x0000000415087825 */ /* 0x000fe400078e0202 */
[----:B------:R-:W2:Y:S04]  /*03a0*/  LDG.E R7, desc[UR4][R6.64] ;  /* 0x0000000406077981 */ /* 0x000ea8000c1e1900 */
[----:B------:R-:W2:Y:S01]  /*03b0*/  LDG.E R8, desc[UR4][R8.64] ;  /* 0x0000000408087981 */ /* 0x000ea2000c1e1900 */
[----:B------:R-:W-:-:S04]  /*03c0*/  IADD3 R25, PT, PT, R25, 0x1, RZ ;  /* 0x0000000119197810 */ /* 0x000fc80007ffe0ff */
[----:B------:R-:W-:Y:S01]  /*03d0*/  ISETP.GE.AND P1, PT, R25, R0, PT ;  /* 0x000000001900720c */ /* 0x000fe20003f26270 */
[----:B------:R-:W-:Y:S05]  /*03e0*/  WARPSYNC.ALL ;  /* 0x0000000000007948 */ /* 0x000fea0003800000 */
[----:B------:R-:W-:Y:S01]  /*03f0*/  IMAD.IADD R21, R21, 0x1, R15 ;  /* 0x0000000115157824 */ /* 0x000fe200078e020f */
[----:B------:R-:W-:Y:S02]  /*0400*/  IADD3 R23, PT, PT, R23, 0x1, RZ ;  /* 0x0000000117177810 */ /* 0x000fe40007ffe0ff */
[----:B-12---:R-:W-:-:S05]  /*0410*/  VIADDMNMX R27, R8, R7, R22, PT ;  /* 0x00000007081b7246 */ /* 0x006fca0003800116 */
[----:B------:R1:W-:Y:S01]  /*0420*/  STG.E desc[UR4][R4.64], R27 ;  /* 0x0000001b04007986 */ /* 0x0003e2000c101904 */
[----:B------:R-:W-:Y:S06]  /*0430*/  BAR.SYNC.DEFER_BLOCKING 0x0 ;  /* 0x0000000000007b1d */ /* 0x000fec0000010000 */
[----:B------:R-:W-:Y:S05]  /*0440*/  @!P1 BRA `(.L_x_2) ;  /* 0xfffffffc00c89947 */ /* 0x000fea000383ffff */
.L_x_1:
[----:B------:R-:W-:Y:S05]  /*0450*/  @P3 BRA `(.L_x_3) ;  /* 0xfffffffc007c3947 */ /* 0x000fea000383ffff */
[----:B0-----:R-:W-:Y:S05]  /*0460*/  BSYNC.RECONVERGENT B0 ;  /* 0x0000000000007941 */ /* 0x001fea0003800200 */
.L_x_0:
[----:B------:R-:W-:Y:S05]  /*0470*/  @P2 BRA `(.L_x_4) ;  /* 0xfffffffc00542947 */ /* 0x000fea000383ffff */
[----:B------:R-:W-:Y:S05]  /*0480*/  EXIT ;  /* 0x000000000000794d */ /* 0x000fea0003800000 */
.L_x_5:
[----:B------:R-:W-:-:S00]  /*0490*/  BRA `(.L_x_5) ;  /* 0xfffffffc00fc7947 */ /* 0x000fc0000383ffff */
[----:B------:R-:W-:-:S00]  /*04a0*/  NOP ;  /* 0x0000000000007918 */ /* 0x000fc00000000000 */
        /* <DEDUP_REMOVED lines=13> */
.L_x_24:


//--------------------- .text._Z9FW_phase2iiiPii  --------------------------
	.section	.text._Z9FW_phase2iiiPii,"ax",@progbits
	.align	128
        .global         _Z9FW_phase2iiiPii
        .type           _Z9FW_phase2iiiPii,@function
        .size           _Z9FW_phase2iiiPii,(.L_x_25 - _Z9FW_phase2iiiPii)
        .other          _Z9FW_phase2iiiPii,@"STO_CUDA_ENTRY STV_DEFAULT"
_Z9FW_phase2iiiPii:
.text._Z9FW_phase2iiiPii:
[----:B------:R-:W-:Y:S08]  /*0000*/  LDC R1, c[0x0][0x37c] ;  /* 0x0000df00ff017b82 */ /* 0x000ff00000000800 */
[----:B------:R-:W0:Y:S08]  /*0010*/  S2UR UR6, SR_CTAID.X ;  /* 0x00000000000679c3 */ /* 0x000e300000002500 */
[----:B------:R-:W0:Y:S02]  /*0020*/  LDC R11, c[0x0][0x384] ;  /* 0x0000e100ff0b7b82 */ /* 0x000e240000000800 */
[----:B0-----:R-:W-:-:S13]  /*0030*/  ISETP.NE.AND P0, PT, R11, UR6, PT ;  /* 0x000000060b007c0c */ /* 0x001fda000bf05270 */
[----:B------:R-:W-:Y:S05]  /*0040*/  @!P0 EXIT ;  /* 0x000000000000894d */ /* 0x000fea0003800000 */
[----:B------:R-:W0:Y:S01]  /*0050*/  S2UR UR7, SR_CTAID.Y ;  /* 0x00000000000779c3 */ /* 0x000e220000002600 */
[----:B------:R-:W1:Y:S01]  /*0060*/  LDCU.64 UR4, c[0x0][0x358] ;  /* 0x00006b00ff0477ac */ /* 0x000e620008000a00 */
[----:B0-----:R-:W-:-:S09]  /*0070*/  UISETP.NE.AND UP0, UPT, UR7, URZ, UPT ;  /* 0x000000ff0700728c */ /* 0x001fd2000bf05270 */
[----:B-1----:R-:W-:Y:S05]  /*0080*/  BRA.U UP0, `(.L_x_6) ;  /* 0x0000000100f47547 */ /* 0x002fea000b800000 */
[----:B------:R-:W0:Y:S02]  /*0090*/  LDC R0, c[0x0][0x398] ;  /* 0x0000e600ff007b82 */ /* 0x000e240000000800 */
[----:B0-----:R-:W-:-:S13]  /*00a0*/  ISETP.GE.AND P0, PT, R0, 0x1, PT ;  /* 0x000000010000780c */ /* 0x001fda0003f06270 */
[----:B------:R-:W-:Y:S05]  /*00b0*/  @!P0 EXIT ;  /* 0x000000000000894d */ /* 0x000fea0003800000 */
[----:B------:R-:W0:Y:S01]  /*00c0*/  LDC R14, c[0x0][0x380] ;  /* 0x0000e000ff0e7b82 */ /* 0x000e220000000800 */
[----:B------:R-:W1:Y:S01]  /*00d0*/  S2R R13, SR_TID.X ;  /* 0x00000000000d7919 */ /* 0x000e620000002100 */
[----:B------:R-:W-:Y:S01]  /*00e0*/  IMAD.MOV.U32 R10, RZ, RZ, RZ ;  /* 0x000000ffff0a7224 */ /* 0x000fe200078e00ff */
[----:B------:R-:W2:Y:S05]  /*00f0*/  S2R R15, SR_TID.Y ;  /* 0x00000000000f7919 */ /* 0x000eaa0000002200 */
[----:B------:R-:W3:Y:S01]  /*0100*/  LDC R16, c[0x0][0x388] ;  /* 0x0000e200ff107b82 */ /* 0x000ee20000000800 */
[C---:B0-----:R-:W-:Y:S02]  /*0110*/  IMAD R0, R11.reuse, R14, RZ ;  /* 0x0000000e0b007224 */ /* 0x041fe400078e02ff */
[----:B---3--:R-:W-:-:S03]  /*0120*/  IMAD R12, R11, R16, UR6 ;  /* 0x000000060b0c7e24 */ /* 0x008fc6000f8e0210 */
[C---:B------:R-:W-:Y:S01]  /*0130*/  ISETP.GE.AND P0, PT, R0.reuse, R16, PT ;  /* 0x000000100000720c */ /* 0x040fe20003f06270 */
[--C-:B------:R-:W-:Y:S02]  /*0140*/  IMAD.IADD R11, R0, 0x1, R14.reuse ;  /* 0x00000001000b7824 */ /* 0x100fe400078e020e */
[--C-:B-1----:R-:W-:Y:S01]  /*0150*/  IMAD R12, R12, R14, R13.reuse ;  /* 0x0000000e0c0c7224 */ /* 0x102fe200078e020d */
[C---:B------:R-:W-:Y:S01]  /*0160*/  ISETP.LT.OR P0, PT, R14.reuse, 0x1, P0 ;  /* 0x000000010e00780c */ /* 0x040fe20000701670 */
[----:B------:R-:W-:Y:S01]  /*0170*/  IMAD R13, R14, UR6, R13 ;  /* 0x000000060e0d7c24 */ /* 0x000fe2000f8e020d */
[----:B--2---:R-:W-:Y:S01]  /*0180*/  IADD3 R15, PT, PT, R0, R15, RZ ;  /* 0x0000000f000f7210 */ /* 0x004fe20007ffe0ff */
[----:B------:R-:W-:Y:S01]  /*0190*/  IMAD R14, R14, UR6, R14 ;  /* 0x000000060e0e7c24 */ /* 0x000fe2000f8e020e */
[----:B------:R-:W-:-:S09]  /*01a0*/  VIMNMX R16, PT, PT, R11, R16, PT ;  /* 0x000000100b107248 */ /* 0x000fd20003fe0100 */
.L_x_11:
[----:B0-----:R-:W0:Y:S01]  /*01b0*/  LDCU UR6, c[0x0][0x388] ;  /* 0x00007100ff0677ac */ /* 0x001e220008000800 */
[----:B------:R-:W-:Y:S01]  /*01c0*/  IMAD R17, R10, 0x20, R15 ;  /* 0x000000200a117824 */ /* 0x000fe200078e020f */
[----:B------:R-:W-:Y:S01]  /*01d0*/  BSSY.RECONVERGENT B0, `(.L_x_7) ;  /* 0x0000024000007945 */ /* 0x000fe20003800200 */
[----:B------:R-:W-:-:S03]  /*01e0*/  IMAD.MOV.U32 R18, RZ, RZ, RZ ;  /* 0x000000ffff127224 */ /* 0x000fc600078e00ff */
[C---:B------:R-:W-:Y:S01]  /*01f0*/  ISETP.GE.OR P2, PT, R17.reuse, R11, P0 ;  /* 0x0000000b1100720c */ /* 0x040fe20000746670 */
[----:B0-----:R-:W-:-:S12]  /*0200*/  IMAD R19, R17, UR6, R0 ;  /* 0x0000000611137c24 */ /* 0x001fd8000f8e0200 */
.L_x_10:
[----:B0-----:R-:W0:Y:S01]  /*0210*/  LDC R20, c[0x0][0x388] ;  /* 0x0000e200ff147b82 */ /* 0x001e220000000800 */
[C---:B------:R-:W-:Y:S01]  /*0220*/  LEA R5, R18.reuse, R13, 0x5 ;  /* 0x0000000d12057211 */ /* 0x040fe200078e28ff */
[----:B------:R-:W-:Y:S02]  /*0230*/  IMAD.MOV.U32 R7, RZ, RZ, R18 ;  /* 0x000000ffff077224 */ /* 0x000fe400078e0012 */
[----:B------:R-:W-:Y:S01]  /*0240*/  VIADD R18, R18, 0x1 ;  /* 0x0000000112127836 */ /* 0x000fe20000000000 */
[----:B------:R-:W-:-:S03]  /*0250*/  VIMNMX R3, PT, PT, R17, R5, !PT ;  /* 0x0000000511037248 */ /* 0x000fc60007fe0100 */
[----:B------:R-:W1:Y:S01]  /*0260*/  LDC R21, c[0x0][0x398] ;  /* 0x0000e600ff157b82 */ /* 0x000e620000000800 */
[----:B0-----:R-:W-:-:S04]  /*0270*/  ISETP.GE.AND P1, PT, R3, R20, PT ;  /* 0x000000140300720c */ /* 0x001fc80003f26270 */
[----:B------:R-:W-:-:S04]  /*0280*/  ISETP.GE.OR P1, PT, R5, R14, P1 ;  /* 0x0000000e0500720c */ /* 0x000fc80000f26670 */
[----:B------:R-:W-:Y:S02]  /*0290*/  PLOP3.LUT P1, PT, P1, P2, PT, 0xf8, 0x8f ;  /* 0x00000000008f781c */ /* 0x000fe40000f25f70 */
[----:B-1----:R-:W-:-:S11]  /*02a0*/  ISETP.NE.AND P3, PT, R18, R21, PT ;  /* 0x000000151200720c */ /* 0x002fd60003f65270 */
[----:B------:R-:W-:Y:S05]  /*02b0*/  @P1 BRA `(.L_x_8) ;  /* 0x0000000000501947 */ /* 0x000fea0003800000 */
[----:B------:R-:W0:Y:S01]  /*02c0*/  LDC.64 R2, c[0x0][0x390] ;  /* 0x0000e400ff027b82 */ /* 0x000e220000000a00 */
[----:B------:R-:W-:Y:S01]  /*02d0*/  IMAD R5, R17, R20, R5 ;  /* 0x0000001411057224 */ /* 0x000fe200078e0205 */
[----:B------:R-:W-:Y:S01]  /*02e0*/  LEA R23, R7, R12, 0x5 ;  /* 0x0000000c07177211 */ /* 0x000fe200078e28ff */
[----:B------:R-:W-:Y:S02]  /*02f0*/  IMAD.MOV.U32 R25, RZ, RZ, R19 ;  /* 0x000000ffff197224 */ /* 0x000fe400078e0013 */
[----:B------:R-:W-:Y:S02]  /*0300*/  IMAD.MOV.U32 R27, RZ, RZ, R0 ;  /* 0x000000ffff1b7224 */ /* 0x000fe400078e0000 */
[----:B0-----:R-:W-:-:S07]  /*0310*/  IMAD.WIDE R4, R5, 0x4, R2 ;  /* 0x0000000405047825 */ /* 0x001fce00078e0202 */
.L_x_9:
[--C-:B------:R-:W-:Y:S01]  /*0320*/  IMAD.WIDE R6, R25, 0x4, R2.reuse ;  /* 0x0000000419067825 */ /* 0x100fe200078e0202 */
[----:B------:R-:W2:Y:S03]  /*0330*/  LDG.E R22, desc[UR4][R4.64] ;  /* 0x0000000404167981 */ /* 0x000ea6000c1e1900 */
[----:B------:R-:W-:Y:S02]  /*0340*/  IMAD.WIDE R8, R23, 0x4, R2 ;  /* 0x0000000417087825 */ /* 0x000fe400078e0202 */
[----:B------:R-:W2:Y:S04]  /*0350*/  LDG.E R7, desc[UR4][R6.64] ;  /* 0x0000000406077981 */ /* 0x000ea8000c1e1900 */
[----:B------:R-:W2:Y:S01]  /*0360*/  LDG.E R8, desc[UR4][R8.64] ;  /* 0x0000000408087981 */ /* 0x000ea2000c1e1900 */
[----:B------:R-:W-:-:S04]  /*0370*/  IADD3 R27, PT, PT, R27, 0x1, RZ ;  /* 0x000000011b1b7810 */ /* 0x000fc80007ffe0ff */
[----:B------:R-:W-:Y:S01]  /*0380*/  ISETP.GE.AND P1, PT, R27, R16, PT ;  /* 0x000000101b00720c */ /* 0x000fe20003f26270 */
[----:B------:R-:W-:Y:S05]  /*0390*/  WARPSYNC.ALL ;  /* 0x0000000000007948 */ /* 0x000fea0003800000 */
[----:B------:R-:W-:Y:S02]  /*03a0*/  IMAD.IADD R23, R23, 0x1, R20 ;  /* 0x0000000117177824 */ /* 0x000fe400078e0214 */
[----:B------:R-:W-:Y:S01]  /*03b0*/  VIADD R25, R25, 0x1 ;  /* 0x0000000119197836 */ /* 0x000fe20000000000 */
[----:B0-2---:R-:W-:-:S05]  /*03c0*/  VIADDMNMX R29, R8, R7, R22, PT ;  /* 0x00000007081d7246 */ /* 0x005fca0003800116 */
[----:B------:R0:W-:Y:S01]  /*03d0*/  STG.E desc[UR4][R4.64], R29 ;  /* 0x0000001d04007986 */ /* 0x0001e2000c101904 */
[----:B------:R-:W-:Y:S06]  /*03e0*/  BAR.SYNC.DEFER_BLOCKING 0x0 ;  /* 0x0000000000007b1d */ /* 0x000fec0000010000 */
[----:B------:R-:W-:Y:S05]  /*03f0*/  @!P1 BRA `(.L_x_9) ;  /* 0xfffffffc00c89947 */ /* 0x000fea000383ffff */
.L_x_8:
[----:B------:R-:W-:Y:S05]  /*0400*/  @P3 BRA `(.L_x_10) ;  /* 0xfffffffc00803947 */ /* 0x000fea000383ffff */
[----:B------:R-:W-:Y:S05]  /*0410*/  BSYNC.RECONVERGENT B0 ;  /* 0x0000000000007941 */ /* 0x000fea0003800200 */
.L_x_7:
[----:B------:R-:W-:-:S04]  /*0420*/  IADD3 R10, PT, PT, R10, 0x1, RZ ;  /* 0x000000010a0a7810 */ /* 0x000fc80007ffe0ff */
[----:B------:R-:W-:-:S13]  /*0430*/  ISETP.NE.AND P1, PT, R10, R21, PT ;  /* 0x000000150a00720c */ /* 0x000fda0003f25270 */
[----:B------:R-:W-:Y:S05]  /*0440*/  @!P1 EXIT ;  /* 0x000000000000994d */ /* 0x000fea0003800000 */
[----:B------:R-:W-:Y:S05]  /*0450*/  BRA `(.L_x_11) ;  /* 0xfffffffc00547947 */ /* 0x000fea000383ffff */
.L_x_6:
[----:B------:R-:W0:Y:S02]  /*0460*/  LDC R0, c[0x0][0x398] ;  /* 0x0000e600ff007b82 */ /* 0x000e240000000800 */
[----:B0-----:R-:W-:-:S13]  /*0470*/  ISETP.GE.AND P0, PT, R0, 0x1, PT ;  /* 0x000000010000780c */ /* 0x001fda0003f06270 */
[----:B------:R-:W-:Y:S05]  /*0480*/  @!P0 EXIT ;  /* 0x000000000000894d */ /* 0x000fea0003800000 */
[----:B------:R-:W0:Y:S01]  /*0490*/  LDC R12, c[0x0][0x380] ;  /* 0x0000e000ff0c7b82 */ /* 0x000e220000000800 */
[----:B------:R-:W1:Y:S01]  /*04a0*/  S2R R13, SR_TID.Y ;  /* 0x00000000000d7919 */ /* 0x000e620000002200 */
[----:B------:R-:W-:Y:S01]  /*04b0*/  IMAD.MOV.U32 R10, RZ, RZ, RZ ;  /* 0x000000ffff0a7224 */ /* 0x000fe200078e00ff */
[----:B------:R-:W2:Y:S05]  /*04c0*/  S2R R14, SR_TID.X ;  /* 0x00000000000e7919 */ /* 0x000eaa0000002100 */
[----:B------:R-:W3:Y:S01]  /*04d0*/  LDC R2, c[0x0][0x388] ;  /* 0x0000e200ff027b82 */ /* 0x000ee20000000800 */
[----:B0-----:R-:W-:-:S05]  /*04e0*/  IMAD R11, R11, R12, RZ ;  /* 0x0000000c0b0b7224 */ /* 0x001fca00078e02ff */
[C---:B------:R-:W-:Y:S02]  /*04f0*/  IADD3 R0, PT, PT, R11.reuse, R12, RZ ;  /* 0x0000000c0b007210 */ /* 0x040fe40007ffe0ff */
[CC--:B---3--:R-:W-:Y:S01]  /*0500*/  ISETP.GE.AND P0, PT, R11.reuse, R2.reuse, PT ;  /* 0x000000020b00720c */ /* 0x0c8fe20003f06270 */
[----:B-1----:R-:W-:Y:S01]  /*0510*/  IMAD R13, R12, UR6, R13 ;  /* 0x000000060c0d7c24 */ /* 0x002fe2000f8e020d */
[----:B------:R-:W-:Y:S02]  /*0520*/  VIMNMX R21, PT, PT, R0, R2, PT ;  /* 0x0000000200157248 */ /* 0x000fe40003fe0100 */
[C---:B------:R-:W-:Y:S01]  /*0530*/  ISETP.LT.OR P0, PT, R12.reuse, 0x1, P0 ;  /* 0x000000010c00780c */ /* 0x040fe20000701670 */
[----:B------:R-:W-:Y:S02]  /*0540*/  IMAD R12, R12, UR6, R12 ;  /* 0x000000060c0c7c24 */ /* 0x000fe4000f8e020c */
[----:B--2---:R-:W-:-:S10]  /*0550*/  IMAD.IADD R14, R11, 0x1, R14 ;  /* 0x000000010b0e7824 */ /* 0x004fd400078e020e */
.L_x_16:
[----:B0-----:R-:W0:Y:S01]  /*0560*/  LDCU UR6, c[0x0][0x398] ;  /* 0x00007300ff0677ac */ /* 0x001e220008000800 */
[C---:B------:R-:W-:Y:S01]  /*0570*/  LEA R19, R10.reuse, R13, 0x5 ;  /* 0x0000000d0a137211 */ /* 0x040fe200078e28ff */
[----:B------:R-:W-:Y:S02]  /*0580*/  VIADD R10, R10, 0x1 ;  /* 0x000000010a0a7836 */ /* 0x000fe40000000000 */
[----:B------:R-:W-:Y:S01]  /*0590*/  HFMA2 R15, -RZ, RZ, 0, 0 ;  /* 0x00000000ff0f7431 */ /* 0x000fe200000001ff */
[----:B------:R-:W-:Y:S02]  /*05a0*/  BSSY.RECONVERGENT B0, `(.L_x_12) ;  /* 0x0000020000007945 */ /* 0x000fe40003800200 */
[----:B0-----:R-:W-:-:S13]  /*05b0*/  ISETP.NE.AND P2, PT, R10, UR6, PT ;  /* 0x000000060a007c0c */ /* 0x001fda000bf45270 */
.L_x_15:
[----:B0-----:R-:W0:Y:S01]  /*05c0*/  LDC R23, c[0x0][0x388] ;  /* 0x0000e200ff177b82 */ /* 0x001e220000000800 */
[C---:B------:R-:W-:Y:S01]  /*05d0*/  IMAD R18, R15.reuse, 0x20, R14 ;  /* 0x000000200f127824 */ /* 0x040fe200078e020e */
[----:B------:R-:W1:Y:S01]  /*05e0*/  LDCU UR6, c[0x0][0x398] ;  /* 0x00007300ff0677ac */ /* 0x000e620008000800 */
[----:B------:R-:W-:-:S03]  /*05f0*/  IADD3 R15, PT, PT, R15, 0x1, RZ ;  /* 0x000000010f0f7810 */ /* 0x000fc60007ffe0ff */
[----:B------:R-:W-:Y:S02]  /*0600*/  ISETP.GE.AND P1, PT, R18, R0, PT ;  /* 0x000000001200720c */ /* 0x000fe40003f26270 */
[----:B------:R-:W-:Y:S02]  /*0610*/  VIMNMX R2, PT, PT, R19, R18, !PT ;  /* 0x0000001213027248 */ /* 0x000fe40007fe0100 */
[----:B-1----:R-:W-:Y:S02]  /*0620*/  ISETP.NE.AND P3, PT, R15, UR6, PT ;  /* 0x000000060f007c0c */ /* 0x002fe4000bf65270 */
[----:B0-----:R-:W-:-:S04]  /*0630*/  ISETP.GE.OR P1, PT, R2, R23, P1 ;  /* 0x000000170200720c */ /* 0x001fc80000f26670 */
[----:B------:R-:W-:-:S04]  /*0640*/  ISETP.GE.OR P1, PT, R19, R12, P1 ;  /* 0x0000000c1300720c */ /* 0x000fc80000f26670 */
[----:B------:R-:W-:-:S13]  /*0650*/  PLOP3.LUT P1, PT, P1, P0, PT, 0xf8, 0x8f ;  /* 0x00000000008f781c */ /* 0x000fda0000f21f70 */
[----:B------:R-:W-:Y:S05]  /*0660*/  @P1 BRA `(.L_x_13) ;  /* 0x0000000000481947 */ /* 0x000fea0003800000 */
[----:B------:R-:W0:Y:S01]  /*0670*/  LDC.64 R2, c[0x0][0x390] ;  /* 0x0000e400ff027b82 */ /* 0x000e220000000a00 */
[----:B------:R-:W-:Y:S02]  /*0680*/  IMAD R5, R19, R23, R18 ;  /* 0x0000001713057224 */ /* 0x000fe400078e0212 */
[----:B------:R-:W-:Y:S02]  /*0690*/  IMAD.MOV.U32 R16, RZ, RZ, R11 ;  /* 0x000000ffff107224 */ /* 0x000fe400078e000b */
[----:B0-----:R-:W-:-:S07]  /*06a0*/  IMAD.WIDE R4, R5, 0x4, R2 ;  /* 0x0000000405047825 */ /* 0x001fce00078e0202 */
.L_x_14:
[-C--:B------:R-:W-:Y:S01]  /*06b0*/  IMAD R7, R19, R23.reuse, R16 ;  /* 0x0000001713077224 */ /* 0x080fe200078e0210 */
[----:B0-----:R-:W2:Y:S01]  /*06c0*/  LDG.E R17, desc[UR4][R4.64] ;  /* 0x0000000404117981 */ /* 0x001ea2000c1e1900 */
[----:B------:R-:W-:Y:S02]  /*06d0*/  IMAD R9, R16, R23, R18 ;  /* 0x0000001710097224 */ /* 0x000fe400078e0212 */
[----:B------:R-:W-:-:S04]  /*06e0*/  IMAD.WIDE R6, R7, 0x4, R2 ;  /* 0x0000000407067825 */ /* 0x000fc800078e0202 */
[----:B------:R-:W-:Y:S02]  /*06f0*/  IMAD.WIDE R8, R9, 0x4, R2 ;  /* 0x0000000409087825 */ /* 0x000fe400078e0202 */
[----:B------:R-:W2:Y:S04]  /*0700*/  LDG.E R6, desc[UR4][R6.64] ;  /* 0x0000000406067981 */ /* 0x000ea8000c1e1900 */
[----:B------:R-:W2:Y:S01]  /*0710*/  LDG.E R8, desc[UR4][R8.64] ;  /* 0x0000000408087981 */ /* 0x000ea2000c1e1900 */
[----:B------:R-:W-:-:S04]  /*0720*/  IADD3 R16, PT, PT, R16, 0x1, RZ ;  /* 0x0000000110107810 */ /* 0x000fc80007ffe0ff */
[----:B------:R-:W-:Y:S01]  /*0730*/  ISETP.GE.AND P1, PT, R16, R21, PT ;  /* 0x000000151000720c */ /* 0x000fe20003f26270 */
[----:B------:R-:W-:Y:S05]  /*0740*/  WARPSYNC.ALL ;  /* 0x0000000000007948 */ /* 0x000fea0003800000 */
[----:B--2---:R-:W-:-:S05]  /*0750*/  VIADDMNMX R17, R8, R6, R17, PT ;  /* 0x0000000608117246 */ /* 0x004fca0003800111 */
[----:B------:R0:W-:Y:S01]  /*0760*/  STG.E desc[UR4][R4.64], R17 ;  /* 0x0000001104007986 */ /* 0x0001e2000c101904 */
[----:B------:R-:W-:Y:S06]  /*0770*/  BAR.SYNC.DEFER_BLOCKING 0x0 ;  /* 0x0000000000007b1d */ /* 0x000fec0000010000 */
[----:B------:R-:W-:Y:S05]  /*0780*/  @!P1 BRA `(.L_x_14) ;  /* 0xfffffffc00c89947 */ /* 0x000fea000383ffff */
.L_x_13:
[----:B------:R-:W-:Y:S05]  /*0790*/  @P3 BRA `(.L_x_15) ;  /* 0xfffffffc00883947 */ /* 0x000fea000383ffff */
[----:B------:R-:W-:Y:S05]  /*07a0*/  BSYNC.RECONVERGENT B0 ;  /* 0x0000000000007941 */ /* 0x000fea0003800200 */
.L_x_12:
[----:B------:R-:W-:Y:S05]  /*07b0*/  @P2 BRA `(.L_x_16) ;  /* 0xfffffffc00682947 */ /* 0x000fea000383ffff */
[----:B------:R-:W-:Y:S05]  /*07c0*/  EXIT ;  /* 0x000000000000794d */ /* 0x000fea0003800000 */
.L_x_17:
        /* <DEDUP_REMOVED lines=11> */
.L_x_25:


//--------------------- .text._Z9FW_phase1iiiPii  --------------------------
	.section	.text._Z9FW_phase1iiiPii,"ax",@progbits
	.align	128
        .global         _Z9FW_phase1iiiPii
        .type           _Z9FW_phase1iiiPii,@function
        .size           _Z9FW_phase1iiiPii,(.L_x_26 - _Z9FW_phase1iiiPii)
        .other          _Z9FW_phase1iiiPii,@"STO_CUDA_ENTRY STV_DEFAULT"
_Z9FW_phase1iiiPii:
.text._Z9FW_phase1iiiPii:
[----:B------:R-:W-:Y:S08]  /*0000*/  LDC R1, c[0x0][0x37c] ;  /* 0x0000df00ff017b82 */ /* 0x000ff00000000800 */
[----:B------:R-:W0:Y:S02]  /*0010*/  LDC R0, c[0x0][0x398] ;  /* 0x0000e600ff007b82 */ /* 0x000e240000000800 */
[----:B0-----:R-:W-:-:S13]  /*0020*/  ISETP.GE.AND P0, PT, R0, 0x1, PT ;  /* 0x000000010000780c */ /* 0x001fda0003f06270 */
[----:B------:R-:W-:Y:S05]  /*0030*/  @!P0 EXIT ;  /* 0x000000000000894d */ /* 0x000fea0003800000 */
[----:B------:R-:W0:Y:S01]  /*0040*/  LDC.64 R10, c[0x0][0x380] ;  /* 0x0000e000ff0a7b82 */ /* 0x000e220000000a00 */
[----:B------:R-:W1:Y:S01]  /*0050*/  S2R R12, SR_TID.X ;  /* 0x00000000000c7919 */ /* 0x000e620000002100 */
[----:B------:R-:W2:Y:S01]  /*0060*/  LDCU.64 UR4, c[0x0][0x358] ;  /* 0x00006b00ff0477ac */ /* 0x000ea20008000a00 */
[----:B------:R-:W3:Y:S05]  /*0070*/  S2R R2, SR_TID.Y ;  /* 0x0000000000027919 */ /* 0x000eea0000002200 */
[----:B------:R-:W4:Y:S01]  /*0080*/  LDC R18, c[0x0][0x388] ;  /* 0x0000e200ff127b82 */ /* 0x000f220000000800 */
[----:B0-----:R-:W-:-:S04]  /*0090*/  IMAD R11, R11, R10, RZ ;  /* 0x0000000a0b0b7224 */ /* 0x001fc800078e02ff */
[C---:B------:R-:W-:Y:S01]  /*00a0*/  IMAD.IADD R0, R11.reuse, 0x1, R10 ;  /* 0x000000010b007824 */ /* 0x040fe200078e020a */
[C---:B----4-:R-:W-:Y:S01]  /*00b0*/  ISETP.GE.AND P0, PT, R11.reuse, R18, PT ;  /* 0x000000120b00720c */ /* 0x050fe20003f06270 */
[----:B-1----:R-:W-:-:S03]  /*00c0*/  IMAD.IADD R12, R11, 0x1, R12 ;  /* 0x000000010b0c7824 */ /* 0x002fc600078e020c */
[-C--:B------:R-:W-:Y:S02]  /*00d0*/  VIMNMX R13, PT, PT, R0, R18.reuse, PT ;  /* 0x00000012000d7248 */ /* 0x080fe40003fe0100 */
[----:B------:R-:W-:Y:S01]  /*00e0*/  ISETP.LT.OR P0, PT, R10, 0x1, P0 ;  /* 0x000000010a00780c */ /* 0x000fe20000701670 */
[----:B------:R-:W-:Y:S02]  /*00f0*/  HFMA2 R10, -RZ, RZ, 0, 0 ;  /* 0x00000000ff0a7431 */ /* 0x000fe400000001ff */
[C---:B---3--:R-:W-:Y:S02]  /*0100*/  IMAD.IADD R15, R11.reuse, 0x1, R2 ;  /* 0x000000010b0f7824 */ /* 0x048fe400078e0202 */
[----:B--2---:R-:W-:-:S08]  /*0110*/  IMAD R18, R11, R18, R12 ;  /* 0x000000120b127224 */ /* 0x004fd000078e020c */
.L_x_22:
[----:B0-----:R-:W0:Y:S01]  /*0120*/  LDCU UR7, c[0x0][0x398] ;  /* 0x00007300ff0777ac */ /* 0x001e220008000800 */
[C---:B------:R-:W-:Y:S01]  /*0130*/  IMAD R19, R10.reuse, 0x20, R15 ;  /* 0x000000200a137824 */ /* 0x040fe200078e020f */
[----:B------:R-:W-:Y:S01]  /*0140*/  IADD3 R10, PT, PT, R10, 0x1, RZ ;  /* 0x000000010a0a7810 */ /* 0x000fe20007ffe0ff */
[----:B------:R-:W-:Y:S01]  /*0150*/  BSSY.RECONVERGENT B0, `(.L_x_18) ;  /* 0x0000026000007945 */ /* 0x000fe20003800200 */
[----:B------:R-:W1:Y:S01]  /*0160*/  LDCU UR6, c[0x0][0x388] ;  /* 0x00007100ff0677ac */ /* 0x000e620008000800 */
[----:B------:R-:W-:Y:S01]  /*0170*/  IMAD.MOV.U32 R17, RZ, RZ, RZ ;  /* 0x000000ffff117224 */ /* 0x000fe200078e00ff */
[C---:B------:R-:W-:Y:S02]  /*0180*/  ISETP.GE.OR P2, PT, R19.reuse, R0, P0 ;  /* 0x000000001300720c */ /* 0x040fe40000746670 */
[----:B0-----:R-:W-:Y:S01]  /*0190*/  ISETP.NE.AND P3, PT, R10, UR7, PT ;  /* 0x000000070a007c0c */ /* 0x001fe2000bf65270 */
[----:B-1----:R-:W-:-:S12]  /*01a0*/  IMAD R16, R19, UR6, R11 ;  /* 0x0000000613107c24 */ /* 0x002fd8000f8e020b */
.L_x_21:
[----:B0-----:R-:W0:Y:S01]  /*01b0*/  LDC R14, c[0x0][0x388] ;  /* 0x0000e200ff0e7b82 */ /* 0x001e220000000800 */
[C---:B------:R-:W-:Y:S01]  /*01c0*/  IMAD R5, R17.reuse, 0x20, R12 ;  /* 0x0000002011057824 */ /* 0x040fe200078e020c */
[----:B------:R-:W1:Y:S01]  /*01d0*/  LDCU UR6, c[0x0][0x398] ;  /* 0x00007300ff0677ac */ /* 0x000e620008000800 */
[----:B------:R-:W-:Y:S01]  /*01e0*/  MOV R7, R17 ;  /* 0x0000001100077202 */ /* 0x000fe20000000f00 */
[----:B------:R-:W-:Y:S02]  /*01f0*/  VIADD R17, R17, 0x1 ;  /* 0x0000000111117836 */ /* 0x000fe40000000000 */
[----:B------:R-:W-:Y:S02]  /*0200*/  ISETP.GE.AND P1, PT, R5, R0, PT ;  /* 0x000000000500720c */ /* 0x000fe40003f26270 */
[----:B------:R-:W-:Y:S02]  /*0210*/  VIMNMX R3, PT, PT, R19, R5, !PT ;  /* 0x0000000513037248 */ /* 0x000fe40007fe0100 */
[----:B-1----:R-:W-:-:S02]  /*0220*/  ISETP.NE.AND P4, PT, R17, UR6, PT ;  /* 0x0000000611007c0c */ /* 0x002fc4000bf85270 */
[----:B0-----:R-:W-:-:S04]  /*0230*/  ISETP.GE.OR P1, PT, R3, R14, P1 ;  /* 0x0000000e0300720c */ /* 0x001fc80000f26670 */
[----:B------:R-:W-:-:S13]  /*0240*/  PLOP3.LUT P1, PT, P1, P2, PT, 0xf8, 0x8f ;  /* 0x00000000008f781c */ /* 0x000fda0000f25f70 */
[----:B------:R-:W-:Y:S05]  /*0250*/  @P1 BRA `(.L_x_19) ;  /* 0x0000000000501947 */ /* 0x000fea0003800000 */
[----:B------:R-:W0:Y:S01]  /*0260*/  LDC.64 R2, c[0x0][0x390] ;  /* 0x0000e400ff027b82 */ /* 0x000e220000000a00 */
[----:B------:R-:W-:Y:S01]  /*0270*/  IMAD R5, R19, R14, R5 ;  /* 0x0000000e13057224 */ /* 0x000fe200078e0205 */
[----:B------:R-:W-:Y:S01]  /*0280*/  MOV R23, R16 ;  /* 0x0000001000177202 */ /* 0x000fe20000000f00 */
[----:B------:R-:W-:Y:S02]  /*0290*/  IMAD R21, R7, 0x20, R18 ;  /* 0x0000002007157824 */ /* 0x000fe400078e0212 */
[----:B------:R-:W-:Y:S02]  /*02a0*/  IMAD.MOV.U32 R20, RZ, RZ, R11 ;  /* 0x000000ffff147224 */ /* 0x000fe400078e000b */
[----:B0-----:R-:W-:-:S07]  /*02b0*/  IMAD.WIDE R4, R5, 0x4, R2 ;  /* 0x0000000405047825 */ /* 0x001fce00078e0202 */
.L_x_20:
        /* <DEDUP_REMOVED lines=10> */
[----:B0-2---:R-:W-:-:S05]  /*0360*/  VIADDMNMX R25, R8, R7, R22, PT ;  /* 0x0000000708197246 */ /* 0x005fca0003800116 */
[----:B------:R0:W-:Y:S01]  /*0370*/  STG.E desc[UR4][R4.64], R25 ;  /* 0x0000001904007986 */ /* 0x0001e2000c101904 */
[----:B------:R-:W-:Y:S06]  /*0380*/  BAR.SYNC.DEFER_BLOCKING 0x0 ;  /* 0x0000000000007b1d */ /* 0x000fec0000010000 */
[----:B------:R-:W-:Y:S05]  /*0390*/  @!P1 BRA `(.L_x_20) ;  /* 0xfffffffc00c89947 */ /* 0x000fea000383ffff */
.L_x_19:
[----:B------:R-:W-:Y:S05]  /*03a0*/  @P4 BRA `(.L_x_21) ;  /* 0xfffffffc00804947 */ /* 0x000fea000383ffff */
[----:B------:R-:W-:Y:S05]  /*03b0*/  BSYNC.RECONVERGENT B0 ;  /* 0x0000000000007941 */ /* 0x000fea0003800200 */
.L_x_18:
[----:B------:R-:W-:Y:S05]  /*03c0*/  @P3 BRA `(.L_x_22) ;  /* 0xfffffffc00543947 */ /* 0x000fea000383ffff */
[----:B------:R-:W-:Y:S05]  /*03d0*/  EXIT ;  /* 0x000000000000794d */ /* 0x000fea0003800000 */
.L_x_23:
        /* <DEDUP_REMOVED lines=10> */
.L_x_26:


//--------------------- .nv.shared.reserved.0     --------------------------
	.section	.nv.shared.reserved.0,"aw",@nobits
	.weak		__nv_reservedSMEM_offset_0_alias
	.size		__nv_reservedSMEM_offset_0_alias, 0, 64
	.other		__nv_reservedSMEM_offset_0_alias,@"STO_CUDA_RESERVED_SHARED STV_DEFAULT"
__nv_reservedSMEM_offset_0_alias:
	.zero		0
	.zero		64


//--------------------- .nv.constant0._Z9FW_phase3iiiPii --------------------------
	.section	.nv.constant0._Z9FW_phase3iiiPii,"a",@progbits
	.sectionflags	@""
	.align	4
.nv.constant0._Z9FW_phase3iiiPii:
	.zero		924


//--------------------- .nv.constant0._Z9FW_phase2iiiPii --------------------------
	.section	.nv.constant0._Z9FW_phase2iiiPii,"a",@progbits
	.sectionflags	@""
	.align	4
.nv.constant0._Z9FW_phase2iiiPii:
	.zero		924


//--------------------- .nv.constant0._Z9FW_phase1iiiPii --------------------------
	.section	.nv.constant0._Z9FW_phase1iiiPii,"a",@progbits
	.sectionflags	@""
	.align	4
.nv.constant0._Z9FW_phase1iiiPii:
	.zero		924


//--------------------- SYMBOLS --------------------------

	.type		.nv.reservedSmem.offset0,@object
	.size		.nv.reservedSmem.offset0,0x4
